//
// Generated by NVIDIA NVVM Compiler
//
// Compiler Build ID: CL-36424714
// Cuda compilation tools, release 13.0, V13.0.88
// Based on NVVM 20.0.0
//

.version 9.0
.target sm_100
.address_size 64

	// .globl	_Z6vecAddPiS_S_i
.extern .func  (.param .b32 func_retval0) vprintf
(
	.param .b64 vprintf_param_0,
	.param .b64 vprintf_param_1
)
;
.global .align 1 .b8 $str[27] = {73, 39, 109, 32, 105, 110, 32, 37, 105, 120, 37, 105, 32, 40, 37, 105, 42, 37, 105, 32, 43, 32, 37, 105, 41, 10};

.visible .entry _Z6vecAddPiS_S_i(
	.param .u64 .ptr .align 1 _Z6vecAddPiS_S_i_param_0,
	.param .u64 .ptr .align 1 _Z6vecAddPiS_S_i_param_1,
	.param .u64 .ptr .align 1 _Z6vecAddPiS_S_i_param_2,
	.param .u32 _Z6vecAddPiS_S_i_param_3
)
{
	.local .align 8 .b8 	__local_depot0[24];
	.reg .b64 	%SP;
	.reg .b64 	%SPL;
	.reg .pred 	%p<10>;
	.reg .b32 	%r<146>;
	.reg .b64 	%rd<52>;

	mov.u64 	%SPL, __local_depot0;
	cvta.local.u64 	%SP, %SPL;
	ld.param.u64 	%rd5, [_Z6vecAddPiS_S_i_param_0];
	ld.param.u64 	%rd6, [_Z6vecAddPiS_S_i_param_1];
	ld.param.u64 	%rd4, [_Z6vecAddPiS_S_i_param_2];
	ld.param.u32 	%r56, [_Z6vecAddPiS_S_i_param_3];
	cvta.to.global.u64 	%rd1, %rd6;
	cvta.to.global.u64 	%rd2, %rd5;
	add.u64 	%rd7, %SP, 0;
	add.u64 	%rd8, %SPL, 0;
	mov.u32 	%r57, %ctaid.x;
	mov.u32 	%r58, %ntid.x;
	mov.u32 	%r1, %tid.x;
	mad.lo.s32 	%r2, %r57, %r58, %r1;
	mov.u32 	%r59, %ctaid.y;
	mul.lo.s32 	%r3, %r59, %r58;
	add.s32 	%r60, %r3, %r1;
	st.local.v2.u32 	[%rd8], {%r2, %r60};
	st.local.v2.u32 	[%rd8+8], {%r57, %r58};
	st.local.u32 	[%rd8+16], %r1;
	mov.u64 	%rd9, $str;
	cvta.global.u64 	%rd10, %rd9;
	{ // callseq 0, 0
	.param .b64 param0;
	st.param.b64 	[param0], %rd10;
	.param .b64 param1;
	st.param.b64 	[param1], %rd7;
	.param .b32 retval0;
	call.uni (retval0), 
	vprintf, 
	(
	param0, 
	param1
	);
	ld.param.b32 	%r61, [retval0];
	} // callseq 0
	max.s32 	%r63, %r2, %r60;
	setp.ge.s32 	%p1, %r63, %r56;
	@%p1 bra 	$L__BB0_13;
	mul.lo.s32 	%r5, %r56, %r2;
	and.b32  	%r6, %r56, 7;
	setp.lt.u32 	%p2, %r56, 8;
	mov.b32 	%r140, 0;
	mov.u32 	%r145, %r140;
	@%p2 bra 	$L__BB0_4;
	and.b32  	%r140, %r56, 2147483640;
	neg.s32 	%r134, %r140;
	add.s32 	%r67, %r1, %r56;
	add.s32 	%r133, %r67, %r3;
	shl.b32 	%r10, %r56, 3;
	shl.b32 	%r68, %r56, 1;
	add.s32 	%r132, %r60, %r68;
	mad.lo.s32 	%r131, %r56, 3, %r60;
	shl.b32 	%r69, %r56, 2;
	add.s32 	%r130, %r60, %r69;
	mad.lo.s32 	%r129, %r56, 5, %r60;
	mad.lo.s32 	%r128, %r56, 6, %r60;
	mad.lo.s32 	%r127, %r56, 7, %r60;
	add.s64 	%rd3, %rd2, 16;
	mov.b32 	%r145, 0;
	mov.u32 	%r125, %r5;
	mov.u32 	%r126, %r60;
$L__BB0_3:
	.pragma "nounroll";
	mul.wide.s32 	%rd11, %r125, 4;
	add.s64 	%rd12, %rd3, %rd11;
	ld.global.u32 	%r70, [%rd12+-16];
	mul.wide.u32 	%rd13, %r126, 4;
	add.s64 	%rd14, %rd1, %rd13;
	ld.global.u32 	%r71, [%rd14];
	mad.lo.s32 	%r72, %r71, %r70, %r145;
	ld.global.u32 	%r73, [%rd12+-12];
	mul.wide.u32 	%rd15, %r133, 4;
	add.s64 	%rd16, %rd1, %rd15;
	ld.global.u32 	%r74, [%rd16];
	mad.lo.s32 	%r75, %r74, %r73, %r72;
	ld.global.u32 	%r76, [%rd12+-8];
	mul.wide.u32 	%rd17, %r132, 4;
	add.s64 	%rd18, %rd1, %rd17;
	ld.global.u32 	%r77, [%rd18];
	mad.lo.s32 	%r78, %r77, %r76, %r75;
	ld.global.u32 	%r79, [%rd12+-4];
	mul.wide.u32 	%rd19, %r131, 4;
	add.s64 	%rd20, %rd1, %rd19;
	ld.global.u32 	%r80, [%rd20];
	mad.lo.s32 	%r81, %r80, %r79, %r78;
	ld.global.u32 	%r82, [%rd12];
	mul.wide.u32 	%rd21, %r130, 4;
	add.s64 	%rd22, %rd1, %rd21;
	ld.global.u32 	%r83, [%rd22];
	mad.lo.s32 	%r84, %r83, %r82, %r81;
	ld.global.u32 	%r85, [%rd12+4];
	mul.wide.u32 	%rd23, %r129, 4;
	add.s64 	%rd24, %rd1, %rd23;
	ld.global.u32 	%r86, [%rd24];
	mad.lo.s32 	%r87, %r86, %r85, %r84;
	ld.global.u32 	%r88, [%rd12+8];
	mul.wide.u32 	%rd25, %r128, 4;
	add.s64 	%rd26, %rd1, %rd25;
	ld.global.u32 	%r89, [%rd26];
	mad.lo.s32 	%r90, %r89, %r88, %r87;
	ld.global.u32 	%r91, [%rd12+12];
	mul.wide.u32 	%rd27, %r127, 4;
	add.s64 	%rd28, %rd1, %rd27;
	ld.global.u32 	%r92, [%rd28];
	mad.lo.s32 	%r145, %r92, %r91, %r90;
	add.s32 	%r134, %r134, 8;
	add.s32 	%r133, %r133, %r10;
	add.s32 	%r132, %r132, %r10;
	add.s32 	%r131, %r131, %r10;
	add.s32 	%r130, %r130, %r10;
	add.s32 	%r129, %r129, %r10;
	add.s32 	%r128, %r128, %r10;
	add.s32 	%r127, %r127, %r10;
	add.s32 	%r126, %r126, %r10;
	add.s32 	%r125, %r125, 8;
	setp.ne.s32 	%p3, %r134, 0;
	@%p3 bra 	$L__BB0_3;
$L__BB0_4:
	setp.eq.s32 	%p4, %r6, 0;
	@%p4 bra 	$L__BB0_12;
	and.b32  	%r42, %r56, 3;
	setp.lt.u32 	%p5, %r6, 4;
	@%p5 bra 	$L__BB0_7;
	add.s32 	%r94, %r140, %r5;
	mul.wide.s32 	%rd29, %r94, 4;
	add.s64 	%rd30, %rd2, %rd29;
	ld.global.u32 	%r95, [%rd30];
	mad.lo.s32 	%r96, %r140, %r56, %r60;
	mul.wide.u32 	%rd31, %r96, 4;
	add.s64 	%rd32, %rd1, %rd31;
	ld.global.u32 	%r97, [%rd32];
	mad.lo.s32 	%r98, %r97, %r95, %r145;
	ld.global.u32 	%r99, [%rd30+4];
	add.s32 	%r100, %r96, %r56;
	mul.wide.u32 	%rd33, %r100, 4;
	add.s64 	%rd34, %rd1, %rd33;
	ld.global.u32 	%r101, [%rd34];
	mad.lo.s32 	%r102, %r101, %r99, %r98;
	ld.global.u32 	%r103, [%rd30+8];
	add.s32 	%r104, %r100, %r56;
	mul.wide.u32 	%rd35, %r104, 4;
	add.s64 	%rd36, %rd1, %rd35;
	ld.global.u32 	%r105, [%rd36];
	mad.lo.s32 	%r106, %r105, %r103, %r102;
	ld.global.u32 	%r107, [%rd30+12];
	add.s32 	%r108, %r104, %r56;
	mul.wide.u32 	%rd37, %r108, 4;
	add.s64 	%rd38, %rd1, %rd37;
	ld.global.u32 	%r109, [%rd38];
	mad.lo.s32 	%r145, %r109, %r107, %r106;
	add.s32 	%r140, %r140, 4;
$L__BB0_7:
	setp.eq.s32 	%p6, %r42, 0;
	@%p6 bra 	$L__BB0_12;
	setp.eq.s32 	%p7, %r42, 1;
	@%p7 bra 	$L__BB0_10;
	add.s32 	%r111, %r140, %r5;
	mul.wide.s32 	%rd39, %r111, 4;
	add.s64 	%rd40, %rd2, %rd39;
	ld.global.u32 	%r112, [%rd40];
	mad.lo.s32 	%r113, %r140, %r56, %r60;
	mul.wide.u32 	%rd41, %r113, 4;
	add.s64 	%rd42, %rd1, %rd41;
	ld.global.u32 	%r114, [%rd42];
	mad.lo.s32 	%r115, %r114, %r112, %r145;
	ld.global.u32 	%r116, [%rd40+4];
	add.s32 	%r117, %r113, %r56;
	mul.wide.u32 	%rd43, %r117, 4;
	add.s64 	%rd44, %rd1, %rd43;
	ld.global.u32 	%r118, [%rd44];
	mad.lo.s32 	%r145, %r118, %r116, %r115;
	add.s32 	%r140, %r140, 2;
$L__BB0_10:
	and.b32  	%r119, %r56, 1;
	setp.eq.b32 	%p8, %r119, 1;
	not.pred 	%p9, %p8;
	@%p9 bra 	$L__BB0_12;
	add.s32 	%r120, %r140, %r5;
	mul.wide.s32 	%rd45, %r120, 4;
	add.s64 	%rd46, %rd2, %rd45;
	ld.global.u32 	%r121, [%rd46];
	mad.lo.s32 	%r122, %r140, %r56, %r60;
	mul.wide.u32 	%rd47, %r122, 4;
	add.s64 	%rd48, %rd1, %rd47;
	ld.global.u32 	%r123, [%rd48];
	mad.lo.s32 	%r145, %r123, %r121, %r145;
$L__BB0_12:
	add.s32 	%r124, %r5, %r60;
	cvta.to.global.u64 	%rd49, %rd4;
	mul.wide.s32 	%rd50, %r124, 4;
	add.s64 	%rd51, %rd49, %rd50;
	st.global.u32 	[%rd51], %r145;
$L__BB0_13:
	ret;

}


// ===== COMPILED SASS (sm_100) =====

	.target	sm_100

	.elftype	@"ET_EXEC"


//--------------------- .note.nv.tkinfo           --------------------------
	.section	.note.nv.tkinfo,"",@"SHT_NOTE"
	.sectionflags	@"SHF_NOTE_NV_TKINFO"
	.tkinfo
        /*0018*/ 	.word	0x00000002
        /*0030*/ 	.string	""
        /*0030*/ 	.string	"ptxas"
        /*0030*/ 	.string	"Cuda compilation tools, release 13.0, V13.0.88"
        /*0030*/ 	.string	"Build cuda_13.0.r13.0/compiler.36424714_0"
        /*0030*/ 	.string	"-arch sm_100 -m 64 "



//--------------------- .note.nv.cuinfo           --------------------------
	.section	.note.nv.cuinfo,"",@"SHT_NOTE"
	.sectionflags	@"SHF_NOTE_NV_CUINFO"
        /*0018*/ 	.short	0x0002
        /*001a*/ 	.short	0x0064
        /*001c*/ 	.short	0x0082
	.zero		2


//--------------------- .nv.info                  --------------------------
	.section	.nv.info,"",@"SHT_CUDA_INFO"
	.align	4


	//----- nvinfo : EIATTR_REGCOUNT
	.align		4
        /*0000*/ 	.byte	0x04, 0x2f
        /*0002*/ 	.short	(.L_2 - .L_1)
	.align		4
.L_1:
        /*0004*/ 	.word	index@(_Z6vecAddPiS_S_i)
        /*0008*/ 	.word	0x00000020


	//----- nvinfo : EIATTR_FRAME_SIZE
	.align		4
.L_2:
        /*000c*/ 	.byte	0x04, 0x11
        /*000e*/ 	.short	(.L_4 - .L_3)
	.align		4
.L_3:
        /*0010*/ 	.word	index@(_Z6vecAddPiS_S_i)
        /*0014*/ 	.word	0x00000018


	//----- nvinfo : EIATTR_MIN_STACK_SIZE
	.align		4
.L_4:
        /*0018*/ 	.byte	0x04, 0x12
        /*001a*/ 	.short	(.L_6 - .L_5)
	.align		4
.L_5:
        /*001c*/ 	.word	index@(_Z6vecAddPiS_S_i)
        /*0020*/ 	.word	0x00000018
.L_6:


//--------------------- .nv.compat                --------------------------
	.section	.nv.compat,"",@"SHT_CUDA_COMPAT_INFO"
	.align	4
        /*0000*/ 	.byte	0x02, 0x09, 0x00, 0x00, 0x02, 0x02, 0x01, 0x00, 0x02, 0x05, 0x05, 0x00, 0x03, 0x07, 0x01, 0x01
        /*0010*/ 	.byte	0x02, 0x03, 0x00, 0x00, 0x02, 0x06, 0x01, 0x00, 0x04, 0x0b, 0x08, 0x00, 0x09, 0x00, 0x00, 0x00
        /*0020*/ 	.byte	0x00, 0x00, 0x00, 0x00


//--------------------- .nv.info._Z6vecAddPiS_S_i --------------------------
	.section	.nv.info._Z6vecAddPiS_S_i,"",@"SHT_CUDA_INFO"
	.sectionflags	@""
	.align	4


	//----- nvinfo : EIATTR_CUDA_API_VERSION
	.align		4
        /*0000*/ 	.byte	0x04, 0x37
        /*0002*/ 	.short	(.L_8 - .L_7)
.L_7:
        /*0004*/ 	.word	0x00000082


	//----- nvinfo : EIATTR_KPARAM_INFO
	.align		4
.L_8:
        /*0008*/ 	.byte	0x04, 0x17
        /*000a*/ 	.short	(.L_10 - .L_9)
.L_9:
        /*000c*/ 	.word	0x00000000
        /*0010*/ 	.short	0x0003
        /*0012*/ 	.short	0x0018
        /*0014*/ 	.byte	0x00, 0xf0, 0x11, 0x00


	//----- nvinfo : EIATTR_KPARAM_INFO
	.align		4
.L_10:
        /*0018*/ 	.byte	0x04, 0x17
        /*001a*/ 	.short	(.L_12 - .L_11)
.L_11:
        /*001c*/ 	.word	0x00000000
        /*0020*/ 	.short	0x0002
        /*0022*/ 	.short	0x0010
        /*0024*/ 	.byte	0x00, 0xf5, 0x21, 0x00


	//----- nvinfo : EIATTR_KPARAM_INFO
	.align		4
.L_12:
        /*0028*/ 	.byte	0x04, 0x17
        /*002a*/ 	.short	(.L_14 - .L_13)
.L_13:
        /*002c*/ 	.word	0x00000000
        /*0030*/ 	.short	0x0001
        /*0032*/ 	.short	0x0008
        /*0034*/ 	.byte	0x00, 0xf5, 0x21, 0x00


	//----- nvinfo : EIATTR_KPARAM_INFO
	.align		4
.L_14:
        /*0038*/ 	.byte	0x04, 0x17
        /*003a*/ 	.short	(.L_16 - .L_15)
.L_15:
        /*003c*/ 	.word	0x00000000
        /*0040*/ 	.short	0x0000
        /*0042*/ 	.short	0x0000
        /*0044*/ 	.byte	0x00, 0xf5, 0x21, 0x00


	//----- nvinfo : EIATTR_SPARSE_MMA_MASK
	.align		4
.L_16:
        /*0048*/ 	.byte	0x03, 0x50
        /*004a*/ 	.short	0x0000


	//----- nvinfo : EIATTR_MAXREG_COUNT
	.align		4
        /*004c*/ 	.byte	0x03, 0x1b
        /*004e*/ 	.short	0x00ff


	//----- nvinfo : EIATTR_EXTERNS
	.align		4
        /*0050*/ 	.byte	0x04, 0x0f
        /*0052*/ 	.short	(.L_18 - .L_17)


	//   ....[0]....
	.align		4
.L_17:
        /*0054*/ 	.word	index@(vprintf)


	//----- nvinfo : EIATTR_MERCURY_ISA_VERSION
	.align		4
.L_18:
        /*0058*/ 	.byte	0x03, 0x5f
        /*005a*/ 	.short	0x0101


	//----- nvinfo : EIATTR_VRC_CTA_INIT_COUNT
	.align		4
        /*005c*/ 	.byte	0x02, 0x4a
	.zero		1
	.zero		1


	//----- nvinfo : EIATTR_SYSCALL_OFFSETS
	.align		4
        /*0060*/ 	.byte	0x04, 0x46
        /*0062*/ 	.short	(.L_20 - .L_19)


	//   ....[0]....
.L_19:
        /*0064*/ 	.word	0x00000160


	//----- nvinfo : EIATTR_EXIT_INSTR_OFFSETS
	.align		4
.L_20:
        /*0068*/ 	.byte	0x04, 0x1c
        /*006a*/ 	.short	(.L_22 - .L_21)


	//   ....[0]....
.L_21:
        /*006c*/ 	.word	0x000001a0


	//   ....[1]....
        /*0070*/ 	.word	0x00000c20


	//----- nvinfo : EIATTR_CRS_STACK_SIZE
	.align		4
.L_22:
        /*0074*/ 	.byte	0x04, 0x1e
        /*0076*/ 	.short	(.L_24 - .L_23)
.L_23:
        /*0078*/ 	.word	0x00000000


	//----- nvinfo : EIATTR_CBANK_PARAM_SIZE
	.align		4
.L_24:
        /*007c*/ 	.byte	0x03, 0x19
        /*007e*/ 	.short	0x001c


	//----- nvinfo : EIATTR_PARAM_CBANK
	.align		4
        /*0080*/ 	.byte	0x04, 0x0a
        /*0082*/ 	.short	(.L_26 - .L_25)
	.align		4
.L_25:
        /*0084*/ 	.word	index@(.nv.constant0._Z6vecAddPiS_S_i)
        /*0088*/ 	.short	0x0380
        /*008a*/ 	.short	0x001c


	//----- nvinfo : EIATTR_SW_WAR
	.align		4
.L_26:
        /*008c*/ 	.byte	0x04, 0x36
        /*008e*/ 	.short	(.L_28 - .L_27)
.L_27:
        /*0090*/ 	.word	0x00000008
.L_28:


//--------------------- .nv.callgraph             --------------------------
	.section	.nv.callgraph,"",@"SHT_CUDA_CALLGRAPH"
	.align	4
	.sectionentsize	8
	.align		4
        /*0000*/ 	.word	0x00000000
	.align		4
        /*0004*/ 	.word	0xffffffff
	.align		4
        /*0008*/ 	.word	index@(_Z6vecAddPiS_S_i)
	.align		4
        /*000c*/ 	.word	index@(vprintf)
	.align		4
        /*0010*/ 	.word	0x00000000
	.align		4
        /*0014*/ 	.word	0xfffffffe
	.align		4
        /*0018*/ 	.word	0x00000000
	.align		4
        /*001c*/ 	.word	0xfffffffd
	.align		4
        /*0020*/ 	.word	0x00000000
	.align		4
        /*0024*/ 	.word	0xfffffffc


//--------------------- .nv.constant4             --------------------------
	.section	.nv.constant4,"a",@progbits
	.align	8
	.align		8
.nv.constant4:
        /*0000*/ 	.dword	vprintf
	.align		8
        /*0008*/ 	.dword	$str


//--------------------- .text._Z6vecAddPiS_S_i    --------------------------
	.section	.text._Z6vecAddPiS_S_i,"ax",@progbits
	.align	128
        .global         _Z6vecAddPiS_S_i
        .type           _Z6vecAddPiS_S_i,@function
        .size           _Z6vecAddPiS_S_i,(.L_x_6 - _Z6vecAddPiS_S_i)
        .other          _Z6vecAddPiS_S_i,@"STO_CUDA_ENTRY STV_DEFAULT"
_Z6vecAddPiS_S_i:
.text._Z6vecAddPiS_S_i:
[----:B------:R-:W0:Y:S01]  /*0000*/  LDC R1, c[0x0][0x37c] ;  /* 0x0000df00ff017b82 */ /* 0x000e220000000800 */
[----:B------:R-:W1:Y:S01]  /*0010*/  S2R R2, SR_TID.X ;  /* 0x0000000000027919 */ /* 0x000e620000002100 */
[----:B------:R-:W2:Y:S06]  /*0020*/  LDCU UR5, c[0x0][0x2fc] ;  /* 0x00005f80ff0577ac */ /* 0x000eac0008000800 */
[----:B------:R-:W3:Y:S01]  /*0030*/  S2UR UR4, SR_CTAID.Y ;  /* 0x00000000000479c3 */ /* 0x000ee20000002600 */
[----:B0-----:R-:W-:Y:S01]  /*0040*/  VIADD R1, R1, 0xffffffe8 ;  /* 0xffffffe801017836 */ /* 0x001fe20000000000 */
[----:B------:R-:W0:Y:S01]  /*0050*/  S2R R10, SR_CTAID.X ;  /* 0x00000000000a7919 */ /* 0x000e220000002500 */
[----:B------:R-:W-:Y:S01]  /*0060*/  MOV R0, 0x0 ;  /* 0x0000000000007802 */ /* 0x000fe20000000f00 */
[----:B------:R-:W4:Y:S04]  /*0070*/  LDCU.64 UR6, c[0x4][0x8] ;  /* 0x01000100ff0677ac */ /* 0x000f280008000a00 */
[----:B------:R-:W3:Y:S08]  /*0080*/  LDC R11, c[0x0][0x360] ;  /* 0x0000d800ff0b7b82 */ /* 0x000ef00000000800 */
[----:B------:R0:W2:Y:S01]  /*0090*/  LDC.64 R8, c[0x4][R0] ;  /* 0x0100000000087b82 */ /* 0x0000a20000000a00 */
[----:B----4-:R-:W-:Y:S01]  /*00a0*/  MOV R4, UR6 ;  /* 0x0000000600047c02 */ /* 0x010fe20008000f00 */
[----:B------:R-:W-:Y:S01]  /*00b0*/  IMAD.U32 R5, RZ, RZ, UR7 ;  /* 0x00000007ff057e24 */ /* 0x000fe2000f8e00ff */
[----:B-1----:R1:W-:Y:S01]  /*00c0*/  STL [R1+0x10], R2 ;  /* 0x0000100201007387 */ /* 0x0023e20000100800 */
[----:B---3--:R-:W-:Y:S01]  /*00d0*/  IMAD R19, R11, UR4, RZ ;  /* 0x000000040b137c24 */ /* 0x008fe2000f8e02ff */
[----:B------:R-:W3:Y:S01]  /*00e0*/  LDCU UR4, c[0x0][0x2f8] ;  /* 0x00005f00ff0477ac */ /* 0x000ee20008000800 */
[--C-:B0-----:R-:W-:Y:S01]  /*00f0*/  IMAD R16, R10, R11, R2.reuse ;  /* 0x0000000b0a107224 */ /* 0x101fe200078e0202 */
[----:B------:R1:W-:Y:S01]  /*0100*/  STL.64 [R1+0x8], R10 ;  /* 0x0000080a01007387 */ /* 0x0003e20000100a00 */
[----:B------:R-:W-:-:S05]  /*0110*/  IMAD.IADD R17, R19, 0x1, R2 ;  /* 0x0000000113117824 */ /* 0x000fca00078e0202 */
[----:B------:R1:W-:Y:S01]  /*0120*/  STL.64 [R1], R16 ;  /* 0x0000001001007387 */ /* 0x0003e20000100a00 */
[----:B---3--:R-:W-:-:S05]  /*0130*/  IADD3 R6, P0, PT, R1, UR4, RZ ;  /* 0x0000000401067c10 */ /* 0x008fca000ff1e0ff */
[----:B-12---:R-:W-:-:S08]  /*0140*/  IMAD.X R7, RZ, RZ, UR5, P0 ;  /* 0x00000005ff077e24 */ /* 0x006fd000080e06ff */
[----:B------:R-:W-:-:S07]  /*0150*/  LEPC R20, `(.L_x_0) ;  /* 0x000000001014794e */ /* 0x000fce0000000000 */
[----:B------:R-:W-:Y:S05]  /*0160*/  CALL.ABS.NOINC R8 ;  /* 0x0000000008007343 */ /* 0x000fea0003c00000 */
.L_x_0:
[----:B------:R-:W0:Y:S01]  /*0170*/  LDC R4, c[0x0][0x398] ;  /* 0x0000e600ff047b82 */ /* 0x000e220000000800 */
[----:B------:R-:W-:-:S04]  /*0180*/  VIMNMX R3, PT, PT, R16, R17, !PT ;  /* 0x0000001110037248 */ /* 0x000fc80007fe0100 */
[----:B0-----:R-:W-:-:S13]  /*0190*/  ISETP.GE.AND P0, PT, R3, R4, PT ;  /* 0x000000040300720c */ /* 0x001fda0003f06270 */
[----:B------:R-:W-:Y:S05]  /*01a0*/  @P0 EXIT ;  /* 0x000000000000094d */ /* 0x000fea0003800000 */
[----:B------:R-:W0:Y:S01]  /*01b0*/  LDC.64 R6, c[0x0][0x358] ;  /* 0x0000d600ff067b82 */ /* 0x000e220000000a00 */
[C---:B------:R-:W-:Y:S01]  /*01c0*/  ISETP.GE.U32.AND P1, PT, R4.reuse, 0x8, PT ;  /* 0x000000080400780c */ /* 0x040fe20003f26070 */
[----:B------:R-:W-:Y:S01]  /*01d0*/  HFMA2 R3, -RZ, RZ, 0, 0 ;  /* 0x00000000ff037431 */ /* 0x000fe200000001ff */
[----:B------:R-:W-:Y:S01]  /*01e0*/  LOP3.LUT R0, R4, 0x7, RZ, 0xc0, !PT ;  /* 0x0000000704007812 */ /* 0x000fe200078ec0ff */
[----:B------:R-:W-:Y:S02]  /*01f0*/  IMAD R16, R16, R4, RZ ;  /* 0x0000000410107224 */ /* 0x000fe400078e02ff */
[----:B------:R-:W-:Y:S01]  /*0200*/  IMAD.MOV.U32 R22, RZ, RZ, RZ ;  /* 0x000000ffff167224 */ /* 0x000fe200078e00ff */
[----:B------:R-:W-:-:S07]  /*0210*/  ISETP.NE.AND P0, PT, R0, RZ, PT ;  /* 0x000000ff0000720c */ /* 0x000fce0003f05270 */
[----:B------:R-:W-:Y:S06]  /*0220*/  @!P1 BRA `(.L_x_1) ;  /* 0x0000000400149947 */ /* 0x000fec0003800000 */
[----:B------:R-:W1:Y:S01]  /*0230*/  LDC.64 R8, c[0x0][0x380] ;  /* 0x0000e000ff087b82 */ /* 0x000e620000000a00 */
[C---:B------:R-:W-:Y:S01]  /*0240*/  LOP3.LUT R3, R4.reuse, 0x7ffffff8, RZ, 0xc0, !PT ;  /* 0x7ffffff804037812 */ /* 0x040fe200078ec0ff */
[----:B------:R-:W-:Y:S01]  /*0250*/  BSSY.RECONVERGENT B0, `(.L_x_1) ;  /* 0x0000042000007945 */ /* 0x000fe20003800200 */
[----:B------:R-:W-:Y:S01]  /*0260*/  IADD3 R19, PT, PT, R19, R4, R2 ;  /* 0x0000000413137210 */ /* 0x000fe20007ffe002 */
[C-C-:B------:R-:W-:Y:S01]  /*0270*/  IMAD R11, R4.reuse, 0x3, R17.reuse ;  /* 0x00000003040b7824 */ /* 0x140fe200078e0211 */
[C---:B------:R-:W-:Y:S01]  /*0280*/  LEA R5, R4.reuse, R17, 0x1 ;  /* 0x0000001104057211 */ /* 0x040fe200078e08ff */
[C-C-:B------:R-:W-:Y:S01]  /*0290*/  IMAD R13, R4.reuse, 0x4, R17.reuse ;  /* 0x00000004040d7824 */ /* 0x140fe200078e0211 */
[----:B------:R-:W-:Y:S01]  /*02a0*/  MOV R12, R16 ;  /* 0x00000010000c7202 */ /* 0x000fe20000000f00 */
[C-C-:B------:R-:W-:Y:S01]  /*02b0*/  IMAD R27, R4.reuse, 0x5, R17.reuse ;  /* 0x00000005041b7824 */ /* 0x140fe200078e0211 */
[----:B------:R-:W-:Y:S01]  /*02c0*/  IADD3 R18, PT, PT, -R3, RZ, RZ ;  /* 0x000000ff03127210 */ /* 0x000fe20007ffe1ff */
[----:B------:R-:W-:-:S02]  /*02d0*/  IMAD R29, R4, 0x6, R17 ;  /* 0x00000006041d7824 */ /* 0x000fc400078e0211 */
[--C-:B------:R-:W-:Y:S02]  /*02e0*/  IMAD R2, R4, 0x7, R17.reuse ;  /* 0x0000000704027824 */ /* 0x100fe400078e0211 */
[----:B------:R-:W-:Y:S02]  /*02f0*/  IMAD.MOV.U32 R22, RZ, RZ, RZ ;  /* 0x000000ffff167224 */ /* 0x000fe400078e00ff */
[----:B------:R-:W-:Y:S01]  /*0300*/  IMAD.MOV.U32 R10, RZ, RZ, R17 ;  /* 0x000000ffff0a7224 */ /* 0x000fe200078e0011 */
[----:B-1----:R-:W-:-:S05]  /*0310*/  IADD3 R8, P1, PT, R8, 0x10, RZ ;  /* 0x0000001008087810 */ /* 0x002fca0007f3e0ff */
[----:B------:R-:W-:-:S08]  /*0320*/  IMAD.X R9, RZ, RZ, R9, P1 ;  /* 0x000000ffff097224 */ /* 0x000fd000008e0609 */
.L_x_2:
[----:B------:R-:W1:Y:S01]  /*0330*/  LDC.64 R20, c[0x0][0x388] ;  /* 0x0000e200ff147b82 */ /* 0x000e620000000a00 */
[----:B0-----:R-:W-:Y:S01]  /*0340*/  R2UR UR6, R6 ;  /* 0x00000000060672ca */ /* 0x001fe200000e0000 */
[----:B------:R-:W-:Y:S01]  /*0350*/  IMAD.WIDE R14, R12, 0x4, R8 ;  /* 0x000000040c0e7825 */ /* 0x000fe200078e0208 */
[C---:B------:R-:W-:Y:S02]  /*0360*/  R2UR UR7, R7.reuse ;  /* 0x00000000070772ca */ /* 0x040fe400000e0000 */
[----:B------:R-:W-:Y:S02]  /*0370*/  R2UR UR4, R6 ;  /* 0x00000000060472ca */ /* 0x000fe400000e0000 */
[----:B------:R-:W-:-:S13]  /*0380*/  R2UR UR5, R7 ;  /* 0x00000000070572ca */ /* 0x000fda00000e0000 */
[----:B------:R-:W2:Y:S01]  /*0390*/  LDG.E R23, desc[UR4][R14.64+-0x10] ;  /* 0xfffff0040e177981 */ /* 0x000ea2000c1e1900 */
[----:B-1----:R-:W-:-:S03]  /*03a0*/  IMAD.WIDE.U32 R24, R10, 0x4, R20 ;  /* 0x000000040a187825 */ /* 0x002fc600078e0014 */
[----:B------:R-:W3:Y:S04]  /*03b0*/  LDG.E R28, desc[UR4][R14.64+-0xc] ;  /* 0xfffff4040e1c7981 */ /* 0x000ee8000c1e1900 */
[----:B------:R-:W2:Y:S02]  /*03c0*/  LDG.E R24, desc[UR6][R24.64] ;  /* 0x0000000618187981 */ /* 0x000ea4000c1e1900 */
[----:B--2---:R-:W-:Y:S02]  /*03d0*/  IMAD R26, R23, R24, R22 ;  /* 0x00000018171a7224 */ /* 0x004fe400078e0216 */
[----:B------:R-:W-:-:S06]  /*03e0*/  IMAD.WIDE.U32 R22, R19, 0x4, R20 ;  /* 0x0000000413167825 */ /* 0x000fcc00078e0014 */
[----:B------:R-:W3:Y:S01]  /*03f0*/  LDG.E R23, desc[UR6][R22.64] ;  /* 0x0000000616177981 */ /* 0x000ee2000c1e1900 */
[----:B------:R-:W-:-:S06]  /*0400*/  IMAD.WIDE.U32 R24, R5, 0x4, R20 ;  /* 0x0000000405187825 */ /* 0x000fcc00078e0014 */
[----:B------:R-:W2:Y:S01]  /*0410*/  LDG.E R25, desc[UR6][R24.64] ;  /* 0x0000000618197981 */ /* 0x000ea2000c1e1900 */
[----:B---3--:R-:W-:-:S03]  /*0420*/  IMAD R26, R28, R23, R26 ;  /* 0x000000171c1a7224 */ /* 0x008fc600078e021a */
[----:B------:R-:W2:Y:S01]  /*0430*/  LDG.E R28, desc[UR4][R14.64+-0x8] ;  /* 0xfffff8040e1c7981 */ /* 0x000ea2000c1e1900 */
[----:B------:R-:W-:-:S06]  /*0440*/  IMAD.WIDE.U32 R22, R11, 0x4, R20 ;  /* 0x000000040b167825 */ /* 0x000fcc00078e0014 */
[----:B------:R-:W3:Y:S01]  /*0450*/  LDG.E R23, desc[UR6][R22.64] ;  /* 0x0000000616177981 */ /* 0x000ee2000c1e1900 */
[----:B--2---:R-:W-:-:S03]  /*0460*/  IMAD R26, R28, R25, R26 ;  /* 0x000000191c1a7224 */ /* 0x004fc600078e021a */
        /* <DEDUP_REMOVED lines=9> */
[----:B------:R-:W-:Y:S02]  /*0500*/  R2UR UR8, R6 ;  /* 0x00000000060872ca */ /* 0x000fe400000e0000 */
[----:B------:R-:W-:Y:S01]  /*0510*/  R2UR UR9, R7 ;  /* 0x00000000070972ca */ /* 0x000fe200000e0000 */
[----:B------:R-:W-:-:S04]  /*0520*/  IMAD.WIDE.U32 R24, R29, 0x4, R20 ;  /* 0x000000041d187825 */ /* 0x000fc800078e0014 */
[----:B------:R-:W-:Y:S02]  /*0530*/  IMAD.WIDE.U32 R20, R2, 0x4, R20 ;  /* 0x0000000402147825 */ /* 0x000fe400078e0014 */
[----:B------:R-:W2:Y:S04]  /*0540*/  LDG.E R25, desc[UR6][R24.64] ;  /* 0x0000000618197981 */ /* 0x000ea8000c1e1900 */
[----:B------:R-:W4:Y:S04]  /*0550*/  LDG.E R20, desc[UR4][R20.64] ;  /* 0x0000000414147981 */ /* 0x000f28000c1e1900 */
[----:B------:R-:W4:Y:S01]  /*0560*/  LDG.E R22, desc[UR8][R14.64+0xc] ;  /* 0x00000c080e167981 */ /* 0x000f22000c1e1900 */
[----:B---3--:R-:W-:-:S03]  /*0570*/  IMAD R26, R28, R23, R26 ;  /* 0x000000171c1a7224 */ /* 0x008fc600078e021a */
[----:B------:R-:W2:Y:S01]  /*0580*/  LDG.E R28, desc[UR4][R14.64+0x8] ;  /* 0x000008040e1c7981 */ /* 0x000ea2000c1e1900 */
[----:B------:R-:W-:-:S05]  /*0590*/  VIADD R18, R18, 0x8 ;  /* 0x0000000812127836 */ /* 0x000fca0000000000 */
[----:B------:R-:W-:Y:S01]  /*05a0*/  ISETP.NE.AND P1, PT, R18, RZ, PT ;  /* 0x000000ff1200720c */ /* 0x000fe20003f25270 */
[----:B------:R-:W-:Y:S01]  /*05b0*/  IMAD R19, R4, 0x8, R19 ;  /* 0x0000000804137824 */ /* 0x000fe200078e0213 */
[----:B------:R-:W-:Y:S01]  /*05c0*/  IADD3 R12, PT, PT, R12, 0x8, RZ ;  /* 0x000000080c0c7810 */ /* 0x000fe20007ffe0ff */
[C---:B------:R-:W-:Y:S01]  /*05d0*/  IMAD R11, R4.reuse, 0x8, R11 ;  /* 0x00000008040b7824 */ /* 0x040fe200078e020b */
[C---:B------:R-:W-:Y:S01]  /*05e0*/  LEA R5, R4.reuse, R5, 0x3 ;  /* 0x0000000504057211 */ /* 0x040fe200078e18ff */
[C---:B------:R-:W-:Y:S01]  /*05f0*/  IMAD R27, R4.reuse, 0x8, R27 ;  /* 0x00000008041b7824 */ /* 0x040fe200078e021b */
[C---:B------:R-:W-:Y:S01]  /*0600*/  LEA R13, R4.reuse, R13, 0x3 ;  /* 0x0000000d040d7211 */ /* 0x040fe200078e18ff */
[C---:B------:R-:W-:Y:S01]  /*0610*/  IMAD R2, R4.reuse, 0x8, R2 ;  /* 0x0000000804027824 */ /* 0x040fe200078e0202 */
[C---:B------:R-:W-:Y:S02]  /*0620*/  LEA R29, R4.reuse, R29, 0x3 ;  /* 0x0000001d041d7211 */ /* 0x040fe400078e18ff */
[----:B------:R-:W-:Y:S01]  /*0630*/  LEA R10, R4, R10, 0x3 ;  /* 0x0000000a040a7211 */ /* 0x000fe200078e18ff */
[----:B--2---:R-:W-:-:S04]  /*0640*/  IMAD R23, R28, R25, R26 ;  /* 0x000000191c177224 */ /* 0x004fc800078e021a */
[----:B----4-:R-:W-:Y:S01]  /*0650*/  IMAD R22, R22, R20, R23 ;  /* 0x0000001416167224 */ /* 0x010fe200078e0217 */
[----:B------:R-:W-:Y:S06]  /*0660*/  @P1 BRA `(.L_x_2) ;  /* 0xfffffffc00301947 */ /* 0x000fec000383ffff */
[----:B------:R-:W-:Y:S05]  /*0670*/  BSYNC.RECONVERGENT B0 ;  /* 0x0000000000007941 */ /* 0x000fea0003800200 */
.L_x_1:
[----:B------:R-:W-:Y:S05]  /*0680*/  @!P0 BRA `(.L_x_3) ;  /* 0x00000004004c8947 */ /* 0x000fea0003800000 */
[----:B------:R-:W-:Y:S02]  /*0690*/  ISETP.GE.U32.AND P0, PT, R0, 0x4, PT ;  /* 0x000000040000780c */ /* 0x000fe40003f06070 */
[----:B------:R-:W-:-:S04]  /*06a0*/  LOP3.LUT R2, R4, 0x3, RZ, 0xc0, !PT ;  /* 0x0000000304027812 */ /* 0x000fc800078ec0ff */
[----:B------:R-:W-:-:S07]  /*06b0*/  ISETP.NE.AND P1, PT, R2, RZ, PT ;  /* 0x000000ff0200720c */ /* 0x000fce0003f25270 */
[----:B------:R-:W-:Y:S06]  /*06c0*/  @!P0 BRA `(.L_x_4) ;  /* 0x00000000009c8947 */ /* 0x000fec0003800000 */
[----:B------:R-:W1:Y:S01]  /*06d0*/  LDC.64 R8, c[0x0][0x388] ;  /* 0x0000e200ff087b82 */ /* 0x000e620000000a00 */
[----:B------:R-:W-:Y:S01]  /*06e0*/  IMAD R13, R3, R4, R17 ;  /* 0x00000004030d7224 */ /* 0x000fe200078e0211 */
[----:B0-----:R-:W-:Y:S01]  /*06f0*/  R2UR UR6, R6 ;  /* 0x00000000060672ca */ /* 0x001fe200000e0000 */
[----:B------:R-:W-:Y:S01]  /*0700*/  IMAD.IADD R5, R16, 0x1, R3 ;  /* 0x0000000110057824 */ /* 0x000fe200078e0203 */
[C---:B------:R-:W-:Y:S02]  /*0710*/  R2UR UR7, R7.reuse ;  /* 0x00000000070772ca */ /* 0x040fe400000e0000 */
[C---:B------:R-:W-:Y:S02]  /*0720*/  R2UR UR4, R6.reuse ;  /* 0x00000000060472ca */ /* 0x040fe400000e0000 */
[----:B------:R-:W0:Y:S01]  /*0730*/  LDC.64 R10, c[0x0][0x380] ;  /* 0x0000e000ff0a7b82 */ /* 0x000e220000000a00 */
[----:B------:R-:W-:Y:S02]  /*0740*/  R2UR UR5, R7 ;  /* 0x00000000070572ca */ /* 0x000fe400000e0000 */
[----:B------:R-:W-:-:S02]  /*0750*/  R2UR UR10, R6 ;  /* 0x00000000060a72ca */ /* 0x000fc400000e0000 */
[C---:B------:R-:W-:Y:S02]  /*0760*/  R2UR UR11, R7.reuse ;  /* 0x00000000070b72ca */ /* 0x040fe400000e0000 */
[C---:B------:R-:W-:Y:S02]  /*0770*/  R2UR UR8, R6.reuse ;  /* 0x00000000060872ca */ /* 0x040fe400000e0000 */
[C---:B------:R-:W-:Y:S02]  /*0780*/  R2UR UR9, R7.reuse ;  /* 0x00000000070972ca */ /* 0x040fe400000e0000 */
[----:B------:R-:W-:Y:S02]  /*0790*/  R2UR UR12, R6 ;  /* 0x00000000060c72ca */ /* 0x000fe400000e0000 */
[----:B------:R-:W-:Y:S01]  /*07a0*/  R2UR UR13, R7 ;  /* 0x00000000070d72ca */ /* 0x000fe200000e0000 */
[C---:B-1----:R-:W-:Y:S01]  /*07b0*/  IMAD.WIDE.U32 R18, R13.reuse, 0x4, R8 ;  /* 0x000000040d127825 */ /* 0x042fe200078e0008 */
[----:B------:R-:W-:-:S02]  /*07c0*/  IADD3 R13, PT, PT, R13, R4, RZ ;  /* 0x000000040d0d7210 */ /* 0x000fc40007ffe0ff */
[----:B------:R-:W-:-:S03]  /*07d0*/  R2UR UR14, R6 ;  /* 0x00000000060e72ca */ /* 0x000fc600000e0000 */
[----:B------:R-:W-:Y:S01]  /*07e0*/  IMAD.IADD R21, R13, 0x1, R4 ;  /* 0x000000010d157824 */ /* 0x000fe200078e0204 */
[----:B------:R-:W-:Y:S01]  /*07f0*/  R2UR UR15, R7 ;  /* 0x00000000070f72ca */ /* 0x000fe200000e0000 */
[----:B0-----:R-:W-:Y:S01]  /*0800*/  IMAD.WIDE R10, R5, 0x4, R10 ;  /* 0x00000004050a7825 */ /* 0x001fe200078e020a */
[----:B------:R-:W-:Y:S01]  /*0810*/  R2UR UR16, R6 ;  /* 0x00000000061072ca */ /* 0x000fe200000e0000 */
[----:B------:R-:W2:Y:S01]  /*0820*/  LDG.E R18, desc[UR6][R18.64] ;  /* 0x0000000612127981 */ /* 0x000ea2000c1e1900 */
[----:B------:R-:W-:Y:S01]  /*0830*/  R2UR UR17, R7 ;  /* 0x00000000071172ca */ /* 0x000fe200000e0000 */
[--C-:B------:R-:W-:Y:S02]  /*0840*/  IMAD.WIDE.U32 R14, R13, 0x4, R8.reuse ;  /* 0x000000040d0e7825 */ /* 0x100fe400078e0008 */
[----:B------:R-:W2:Y:S02]  /*0850*/  LDG.E R5, desc[UR4][R10.64] ;  /* 0x000000040a057981 */ /* 0x000ea4000c1e1900 */
[C-C-:B------:R-:W-:Y:S01]  /*0860*/  IMAD.WIDE.U32 R12, R21.reuse, 0x4, R8.reuse ;  /* 0x00000004150c7825 */ /* 0x140fe200078e0008 */
[----:B------:R-:W-:Y:S01]  /*0870*/  IADD3 R21, PT, PT, R21, R4, RZ ;  /* 0x0000000415157210 */ /* 0x000fe20007ffe0ff */
[----:B------:R-:W3:Y:S04]  /*0880*/  LDG.E R14, desc[UR10][R14.64] ;  /* 0x0000000a0e0e7981 */ /* 0x000ee8000c1e1900 */
[----:B------:R-:W3:Y:S01]  /*0890*/  LDG.E R0, desc[UR8][R10.64+0x4] ;  /* 0x000004080a007981 */ /* 0x000ee2000c1e1900 */
[----:B------:R-:W-:-:S03]  /*08a0*/  IMAD.WIDE.U32 R8, R21, 0x4, R8 ;  /* 0x0000000415087825 */ /* 0x000fc600078e0008 */
[----:B------:R-:W4:Y:S04]  /*08b0*/  LDG.E R12, desc[UR12][R12.64] ;  /* 0x0000000c0c0c7981 */ /* 0x000f28000c1e1900 */
[----:B------:R-:W4:Y:S04]  /*08c0*/  LDG.E R19, desc[UR6][R10.64+0x8] ;  /* 0x000008060a137981 */ /* 0x000f28000c1e1900 */
[----:B------:R-:W5:Y:S04]  /*08d0*/  LDG.E R21, desc[UR14][R10.64+0xc] ;  /* 0x00000c0e0a157981 */ /* 0x000f68000c1e1900 */
[----:B------:R-:W5:Y:S01]  /*08e0*/  LDG.E R8, desc[UR16][R8.64] ;  /* 0x0000001008087981 */ /* 0x000f62000c1e1900 */
[----:B------:R-:W-:-:S02]  /*08f0*/  VIADD R3, R3, 0x4 ;  /* 0x0000000403037836 */ /* 0x000fc40000000000 */
[----:B--2---:R-:W-:-:S04]  /*0900*/  IMAD R5, R5, R18, R22 ;  /* 0x0000001205057224 */ /* 0x004fc800078e0216 */
[----:B---3--:R-:W-:-:S04]  /*0910*/  IMAD R0, R0, R14, R5 ;  /* 0x0000000e00007224 */ /* 0x008fc800078e0205 */
[----:B----4-:R-:W-:-:S04]  /*0920*/  IMAD R0, R19, R12, R0 ;  /* 0x0000000c13007224 */ /* 0x010fc800078e0200 */
[----:B-----5:R-:W-:-:S07]  /*0930*/  IMAD R22, R21, R8, R0 ;  /* 0x0000000815167224 */ /* 0x020fce00078e0200 */
.L_x_4:
[----:B------:R-:W-:Y:S05]  /*0940*/  @!P1 BRA `(.L_x_3) ;  /* 0x00000000009c9947 */ /* 0x000fea0003800000 */
[----:B------:R-:W1:Y:S01]  /*0950*/  LDC.64 R8, c[0x0][0x380] ;  /* 0x0000e000ff087b82 */ /* 0x000e620000000a00 */
[----:B------:R-:W-:Y:S02]  /*0960*/  ISETP.NE.AND P0, PT, R2, 0x1, PT ;  /* 0x000000010200780c */ /* 0x000fe40003f05270 */
[----:B------:R-:W-:-:S04]  /*0970*/  LOP3.LUT R0, R4, 0x1, RZ, 0xc0, !PT ;  /* 0x0000000104007812 */ /* 0x000fc800078ec0ff */
[----:B------:R-:W-:Y:S01]  /*0980*/  ISETP.NE.U32.AND P1, PT, R0, 0x1, PT ;  /* 0x000000010000780c */ /* 0x000fe20003f25070 */
[----:B------:R-:W2:Y:S06]  /*0990*/  LDC.64 R14, c[0x0][0x388] ;  /* 0x0000e200ff0e7b82 */ /* 0x000eac0000000a00 */
[----:B------:R-:W-:Y:S01]  /*09a0*/  @P0 IADD3 R5, PT, PT, R16, R3, RZ ;  /* 0x0000000310050210 */ /* 0x000fe20007ffe0ff */
[----:B------:R-:W-:Y:S01]  /*09b0*/  @P0 IMAD R19, R3, R4, R17 ;  /* 0x0000000403130224 */ /* 0x000fe200078e0211 */
[----:B------:R-:W3:Y:S01]  /*09c0*/  LDC.64 R12, c[0x0][0x380] ;  /* 0x0000e000ff0c7b82 */ /* 0x000ee20000000a00 */
[----:B0-----:R-:W-:-:S02]  /*09d0*/  @P0 R2UR UR6, R6 ;  /* 0x00000000060602ca */ /* 0x001fc400000e0000 */
[C---:B------:R-:W-:Y:S02]  /*09e0*/  @P0 R2UR UR7, R7.reuse ;  /* 0x00000000070702ca */ /* 0x040fe400000e0000 */
[C---:B------:R-:W-:Y:S02]  /*09f0*/  @P0 R2UR UR4, R6.reuse ;  /* 0x00000000060402ca */ /* 0x040fe400000e0000 */
[----:B------:R-:W-:Y:S01]  /*0a00*/  @P0 R2UR UR5, R7 ;  /* 0x00000000070502ca */ /* 0x000fe200000e0000 */
[----:B------:R-:W0:Y:S01]  /*0a10*/  LDC.64 R10, c[0x0][0x388] ;  /* 0x0000e200ff0a7b82 */ /* 0x000e220000000a00 */
[C---:B------:R-:W-:Y:S01]  /*0a20*/  @P0 R2UR UR10, R6.reuse ;  /* 0x00000000060a02ca */ /* 0x040fe200000e0000 */
[----:B-1----:R-:W-:Y:S01]  /*0a30*/  @P0 IMAD.WIDE R8, R5, 0x4, R8 ;  /* 0x0000000405080825 */ /* 0x002fe200078e0208 */
[----:B------:R-:W-:Y:S02]  /*0a40*/  @P0 R2UR UR11, R7 ;  /* 0x00000000070b02ca */ /* 0x000fe400000e0000 */
[----:B------:R-:W-:Y:S01]  /*0a50*/  @P0 R2UR UR8, R6 ;  /* 0x00000000060802ca */ /* 0x000fe200000e0000 */
[----:B------:R-:W-:Y:S01]  /*0a60*/  @P0 IMAD.IADD R5, R19, 0x1, R4 ;  /* 0x0000000113050824 */ /* 0x000fe200078e0204 */
[----:B------:R-:W-:Y:S01]  /*0a70*/  @P0 R2UR UR9, R7 ;  /* 0x00000000070902ca */ /* 0x000fe200000e0000 */
[----:B--2---:R-:W-:Y:S01]  /*0a80*/  @P0 IMAD.WIDE.U32 R18, R19, 0x4, R14 ;  /* 0x0000000413120825 */ /* 0x004fe200078e000e */
[----:B------:R-:W-:-:S02]  /*0a90*/  @P0 IADD3 R3, PT, PT, R3, 0x2, RZ ;  /* 0x0000000203030810 */ /* 0x000fc40007ffe0ff */
[C---:B------:R-:W-:Y:S01]  /*0aa0*/  @!P1 R2UR UR12, R6.reuse ;  /* 0x00000000060c92ca */ /* 0x040fe200000e0000 */
[----:B------:R-:W-:Y:S01]  /*0ab0*/  @P0 IMAD.WIDE.U32 R14, R5, 0x4, R14 ;  /* 0x00000004050e0825 */ /* 0x000fe200078e000e */
[C---:B------:R-:W-:Y:S01]  /*0ac0*/  @!P1 R2UR UR13, R7.reuse ;  /* 0x00000000070d92ca */ /* 0x040fe200000e0000 */
[----:B------:R-:W2:Y:S01]  /*0ad0*/  @P0 LDG.E R18, desc[UR6][R18.64] ;  /* 0x0000000612120981 */ /* 0x000ea2000c1e1900 */
[----:B------:R-:W-:Y:S01]  /*0ae0*/  @!P1 R2UR UR14, R6 ;  /* 0x00000000060e92ca */ /* 0x000fe200000e0000 */
[----:B------:R-:W-:Y:S01]  /*0af0*/  @!P1 IMAD.IADD R5, R16, 0x1, R3 ;  /* 0x0000000110059824 */ /* 0x000fe200078e0203 */
[----:B------:R-:W-:Y:S01]  /*0b00*/  @!P1 R2UR UR15, R7 ;  /* 0x00000000070f92ca */ /* 0x000fe200000e0000 */
[----:B------:R-:W-:Y:S01]  /*0b10*/  @!P1 IMAD R3, R3, R4, R17 ;  /* 0x0000000403039224 */ /* 0x000fe200078e0211 */
[----:B------:R-:W2:Y:S01]  /*0b20*/  @P0 LDG.E R21, desc[UR4][R8.64] ;  /* 0x0000000408150981 */ /* 0x000ea2000c1e1900 */
[----:B---3--:R-:W-:-:S03]  /*0b30*/  @!P1 IMAD.WIDE R12, R5, 0x4, R12 ;  /* 0x00000004050c9825 */ /* 0x008fc600078e020c */
[----:B------:R-:W3:Y:S01]  /*0b40*/  @P0 LDG.E R14, desc[UR10][R14.64] ;  /* 0x0000000a0e0e0981 */ /* 0x000ee2000c1e1900 */
[----:B0-----:R-:W-:-:S03]  /*0b50*/  @!P1 IMAD.WIDE.U32 R10, R3, 0x4, R10 ;  /* 0x00000004030a9825 */ /* 0x001fc600078e000a */
[----:B------:R-:W3:Y:S04]  /*0b60*/  @P0 LDG.E R0, desc[UR8][R8.64+0x4] ;  /* 0x0000040808000981 */ /* 0x000ee8000c1e1900 */
[----:B------:R-:W4:Y:S04]  /*0b70*/  @!P1 LDG.E R13, desc[UR12][R12.64] ;  /* 0x0000000c0c0d9981 */ /* 0x000f28000c1e1900 */
[----:B------:R-:W4:Y:S01]  /*0b80*/  @!P1 LDG.E R10, desc[UR14][R10.64] ;  /* 0x0000000e0a0a9981 */ /* 0x000f22000c1e1900 */
[----:B--2---:R-:W-:-:S04]  /*0b90*/  @P0 IMAD R21, R21, R18, R22 ;  /* 0x0000001215150224 */ /* 0x004fc800078e0216 */
[----:B---3--:R-:W-:-:S04]  /*0ba0*/  @P0 IMAD R22, R0, R14, R21 ;  /* 0x0000000e00160224 */ /* 0x008fc800078e0215 */
[----:B----4-:R-:W-:-:S07]  /*0bb0*/  @!P1 IMAD R22, R13, R10, R22 ;  /* 0x0000000a0d169224 */ /* 0x010fce00078e0216 */
.L_x_3:
[----:B------:R-:W1:Y:S01]  /*0bc0*/  LDC.64 R2, c[0x0][0x390] ;  /* 0x0000e400ff027b82 */ /* 0x000e620000000a00 */
[----:B0-----:R-:W-:Y:S02]  /*0bd0*/  R2UR UR4, R6 ;  /* 0x00000000060472ca */ /* 0x001fe400000e0000 */
[----:B------:R-:W-:Y:S02]  /*0be0*/  R2UR UR5, R7 ;  /* 0x00000000070572ca */ /* 0x000fe400000e0000 */
[----:B------:R-:W-:-:S05]  /*0bf0*/  IADD3 R17, PT, PT, R17, R16, RZ ;  /* 0x0000001011117210 */ /* 0x000fca0007ffe0ff */
[----:B-1----:R-:W-:-:S06]  /*0c00*/  IMAD.WIDE R2, R17, 0x4, R2 ;  /* 0x0000000411027825 */ /* 0x002fcc00078e0202 */
[----:B------:R-:W-:Y:S01]  /*0c10*/  STG.E desc[UR4][R2.64], R22 ;  /* 0x0000001602007986 */ /* 0x000fe2000c101904 */
[----:B------:R-:W-:Y:S05]  /*0c20*/  EXIT ;  /* 0x000000000000794d */ /* 0x000fea0003800000 */
.L_x_5:
[----:B------:R-:W-:-:S00]  /*0c30*/  BRA `(.L_x_5) ;  /* 0xfffffffc00fc7947 */ /* 0x000fc0000383ffff */
[----:B------:R-:W-:-:S00]  /*0c40*/  NOP ;  /* 0x0000000000007918 */ /* 0x000fc00000000000 */
        /* <DEDUP_REMOVED lines=11> */
.L_x_6:


//--------------------- .nv.global.init           --------------------------
	.section	.nv.global.init,"aw",@progbits
.nv.global.init:
	.type		$str,@object
	.size		$str,(.L_0 - $str)
$str:
        /*0000*/ 	.byte	0x49, 0x27, 0x6d, 0x20, 0x69, 0x6e, 0x20, 0x25, 0x69, 0x78, 0x25, 0x69, 0x20, 0x28, 0x25, 0x69
        /*0010*/ 	.byte	0x2a, 0x25, 0x69, 0x20, 0x2b, 0x20, 0x25, 0x69, 0x29, 0x0a, 0x00
.L_0:


//--------------------- .nv.shared.reserved.0     --------------------------
	.section	.nv.shared.reserved.0,"aw",@nobits
	.weak		__nv_reservedSMEM_offset_0_alias
	.size		__nv_reservedSMEM_offset_0_alias, 0, 64
	.other		__nv_reservedSMEM_offset_0_alias,@"STO_CUDA_RESERVED_SHARED STV_DEFAULT"
__nv_reservedSMEM_offset_0_alias:
	.zero		0
	.zero		64


//--------------------- .nv.constant0._Z6vecAddPiS_S_i --------------------------
	.section	.nv.constant0._Z6vecAddPiS_S_i,"a",@progbits
	.sectionflags	@""
	.align	4
.nv.constant0._Z6vecAddPiS_S_i:
	.zero		924


//--------------------- SYMBOLS --------------------------

	.type		.nv.reservedSmem.offset0,@object
	.size		.nv.reservedSmem.offset0,0x4
	.type		vprintf,@function
